//
// Generated by NVIDIA NVVM Compiler
//
// Compiler Build ID: CL-36424714
// Cuda compilation tools, release 13.0, V13.0.88
// Based on NVVM 20.0.0
//

.version 9.0
.target sm_100
.address_size 64

	// .globl	_Z11relu_kernelPKfPfi

.visible .entry _Z11relu_kernelPKfPfi(
	.param .u64 .ptr .align 1 _Z11relu_kernelPKfPfi_param_0,
	.param .u64 .ptr .align 1 _Z11relu_kernelPKfPfi_param_1,
	.param .u32 _Z11relu_kernelPKfPfi_param_2
)
{
	.reg .pred 	%p<3>;
	.reg .b32 	%r<5>;
	.reg .b32 	%f<4>;
	.reg .b64 	%rd<10>;

	ld.param.u64 	%rd2, [_Z11relu_kernelPKfPfi_param_0];
	ld.param.u64 	%rd3, [_Z11relu_kernelPKfPfi_param_1];
	ld.param.s32 	%rd4, [_Z11relu_kernelPKfPfi_param_2];
	mov.u32 	%r1, %ctaid.x;
	mov.u32 	%r2, %ntid.x;
	mov.u32 	%r3, %tid.x;
	mad.lo.s32 	%r4, %r1, %r2, %r3;
	cvt.u64.u32 	%rd1, %r4;
	setp.ge.u64 	%p1, %rd1, %rd4;
	@%p1 bra 	$L__BB0_2;
	cvta.to.global.u64 	%rd5, %rd3;
	cvta.to.global.u64 	%rd6, %rd2;
	shl.b64 	%rd7, %rd1, 2;
	add.s64 	%rd8, %rd6, %rd7;
	ld.global.f32 	%f1, [%rd8];
	setp.gt.f32 	%p2, %f1, 0f00000000;
	mul.f32 	%f2, %f1, 0f00000000;
	selp.f32 	%f3, %f1, %f2, %p2;
	add.s64 	%rd9, %rd5, %rd7;
	st.global.f32 	[%rd9], %f3;
$L__BB0_2:
	ret;

}


// ===== COMPILED SASS (sm_100) =====

	.target	sm_100

	.elftype	@"ET_EXEC"


//--------------------- .note.nv.tkinfo           --------------------------
	.section	.note.nv.tkinfo,"",@"SHT_NOTE"
	.sectionflags	@"SHF_NOTE_NV_TKINFO"
	.tkinfo
        /*0018*/ 	.word	0x00000002
        /*0030*/ 	.string	""
        /*0030*/ 	.string	"ptxas"
        /*0030*/ 	.string	"Cuda compilation tools, release 13.0, V13.0.88"
        /*0030*/ 	.string	"Build cuda_13.0.r13.0/compiler.36424714_0"
        /*0030*/ 	.string	"-arch sm_100 -m 64 "



//--------------------- .note.nv.cuinfo           --------------------------
	.section	.note.nv.cuinfo,"",@"SHT_NOTE"
	.sectionflags	@"SHF_NOTE_NV_CUINFO"
        /*0018*/ 	.short	0x0002
        /*001a*/ 	.short	0x0064
        /*001c*/ 	.short	0x0082
	.zero		2


//--------------------- .nv.info                  --------------------------
	.section	.nv.info,"",@"SHT_CUDA_INFO"
	.align	4


	//----- nvinfo : EIATTR_REGCOUNT
	.align		4
        /*0000*/ 	.byte	0x04, 0x2f
        /*0002*/ 	.short	(.L_1 - .L_0)
	.align		4
.L_0:
        /*0004*/ 	.word	index@(_Z11relu_kernelPKfPfi)
        /*0008*/ 	.word	0x0000000a


	//----- nvinfo : EIATTR_FRAME_SIZE
	.align		4
.L_1:
        /*000c*/ 	.byte	0x04, 0x11
        /*000e*/ 	.short	(.L_3 - .L_2)
	.align		4
.L_2:
        /*0010*/ 	.word	index@(_Z11relu_kernelPKfPfi)
        /*0014*/ 	.word	0x00000000


	//----- nvinfo : EIATTR_MIN_STACK_SIZE
	.align		4
.L_3:
        /*0018*/ 	.byte	0x04, 0x12
        /*001a*/ 	.short	(.L_5 - .L_4)
	.align		4
.L_4:
        /*001c*/ 	.word	index@(_Z11relu_kernelPKfPfi)
        /*0020*/ 	.word	0x00000000
.L_5:


//--------------------- .nv.compat                --------------------------
	.section	.nv.compat,"",@"SHT_CUDA_COMPAT_INFO"
	.align	4
        /*0000*/ 	.byte	0x02, 0x09, 0x00, 0x00, 0x02, 0x02, 0x01, 0x00, 0x02, 0x05, 0x05, 0x00, 0x03, 0x07, 0x01, 0x01
        /*0010*/ 	.byte	0x02, 0x03, 0x00, 0x00, 0x02, 0x06, 0x01, 0x00, 0x04, 0x0b, 0x08, 0x00, 0x09, 0x00, 0x00, 0x00
        /*0020*/ 	.byte	0x00, 0x00, 0x00, 0x00


//--------------------- .nv.info._Z11relu_kernelPKfPfi --------------------------
	.section	.nv.info._Z11relu_kernelPKfPfi,"",@"SHT_CUDA_INFO"
	.sectionflags	@""
	.align	4


	//----- nvinfo : EIATTR_CUDA_API_VERSION
	.align		4
        /*0000*/ 	.byte	0x04, 0x37
        /*0002*/ 	.short	(.L_7 - .L_6)
.L_6:
        /*0004*/ 	.word	0x00000082


	//----- nvinfo : EIATTR_KPARAM_INFO
	.align		4
.L_7:
        /*0008*/ 	.byte	0x04, 0x17
        /*000a*/ 	.short	(.L_9 - .L_8)
.L_8:
        /*000c*/ 	.word	0x00000000
        /*0010*/ 	.short	0x0002
        /*0012*/ 	.short	0x0010
        /*0014*/ 	.byte	0x00, 0xf0, 0x11, 0x00


	//----- nvinfo : EIATTR_KPARAM_INFO
	.align		4
.L_9:
        /*0018*/ 	.byte	0x04, 0x17
        /*001a*/ 	.short	(.L_11 - .L_10)
.L_10:
        /*001c*/ 	.word	0x00000000
        /*0020*/ 	.short	0x0001
        /*0022*/ 	.short	0x0008
        /*0024*/ 	.byte	0x00, 0xf5, 0x21, 0x00


	//----- nvinfo : EIATTR_KPARAM_INFO
	.align		4
.L_11:
        /*0028*/ 	.byte	0x04, 0x17
        /*002a*/ 	.short	(.L_13 - .L_12)
.L_12:
        /*002c*/ 	.word	0x00000000
        /*0030*/ 	.short	0x0000
        /*0032*/ 	.short	0x0000
        /*0034*/ 	.byte	0x00, 0xf5, 0x21, 0x00


	//----- nvinfo : EIATTR_SPARSE_MMA_MASK
	.align		4
.L_13:
        /*0038*/ 	.byte	0x03, 0x50
        /*003a*/ 	.short	0x0000


	//----- nvinfo : EIATTR_MAXREG_COUNT
	.align		4
        /*003c*/ 	.byte	0x03, 0x1b
        /*003e*/ 	.short	0x00ff


	//----- nvinfo : EIATTR_MERCURY_ISA_VERSION
	.align		4
        /*0040*/ 	.byte	0x03, 0x5f
        /*0042*/ 	.short	0x0101


	//----- nvinfo : EIATTR_VRC_CTA_INIT_COUNT
	.align		4
        /*0044*/ 	.byte	0x02, 0x4a
	.zero		1
	.zero		1


	//----- nvinfo : EIATTR_EXIT_INSTR_OFFSETS
	.align		4
        /*0048*/ 	.byte	0x04, 0x1c
        /*004a*/ 	.short	(.L_15 - .L_14)


	//   ....[0]....
.L_14:
        /*004c*/ 	.word	0x00000090


	//   ....[1]....
        /*0050*/ 	.word	0x00000160


	//----- nvinfo : EIATTR_CBANK_PARAM_SIZE
	.align		4
.L_15:
        /*0054*/ 	.byte	0x03, 0x19
        /*0056*/ 	.short	0x0014


	//----- nvinfo : EIATTR_PARAM_CBANK
	.align		4
        /*0058*/ 	.byte	0x04, 0x0a
        /*005a*/ 	.short	(.L_17 - .L_16)
	.align		4
.L_16:
        /*005c*/ 	.word	index@(.nv.constant0._Z11relu_kernelPKfPfi)
        /*0060*/ 	.short	0x0380
        /*0062*/ 	.short	0x0014


	//----- nvinfo : EIATTR_SW_WAR
	.align		4
.L_17:
        /*0064*/ 	.byte	0x04, 0x36
        /*0066*/ 	.short	(.L_19 - .L_18)
.L_18:
        /*0068*/ 	.word	0x00000008
.L_19:


//--------------------- .nv.callgraph             --------------------------
	.section	.nv.callgraph,"",@"SHT_CUDA_CALLGRAPH"
	.align	4
	.sectionentsize	8
	.align		4
        /*0000*/ 	.word	0x00000000
	.align		4
        /*0004*/ 	.word	0xffffffff
	.align		4
        /*0008*/ 	.word	0x00000000
	.align		4
        /*000c*/ 	.word	0xfffffffe
	.align		4
        /*0010*/ 	.word	0x00000000
	.align		4
        /*0014*/ 	.word	0xfffffffd
	.align		4
        /*0018*/ 	.word	0x00000000
	.align		4
        /*001c*/ 	.word	0xfffffffc


//--------------------- .text._Z11relu_kernelPKfPfi --------------------------
	.section	.text._Z11relu_kernelPKfPfi,"ax",@progbits
	.align	128
        .global         _Z11relu_kernelPKfPfi
        .type           _Z11relu_kernelPKfPfi,@function
        .size           _Z11relu_kernelPKfPfi,(.L_x_1 - _Z11relu_kernelPKfPfi)
        .other          _Z11relu_kernelPKfPfi,@"STO_CUDA_ENTRY STV_DEFAULT"
_Z11relu_kernelPKfPfi:
.text._Z11relu_kernelPKfPfi:
[----:B------:R-:W-:Y:S01]  /*0000*/  LDC R1, c[0x0][0x37c] ;  /* 0x0000df00ff017b82 */ /* 0x000fe20000000800 */
[----:B------:R-:W0:Y:S07]  /*0010*/  S2R R3, SR_TID.X ;  /* 0x0000000000037919 */ /* 0x000e2e0000002100 */
[----:B------:R-:W0:Y:S01]  /*0020*/  S2UR UR4, SR_CTAID.X ;  /* 0x00000000000479c3 */ /* 0x000e220000002500 */
[----:B------:R-:W1:Y:S07]  /*0030*/  LDCU UR5, c[0x0][0x390] ;  /* 0x00007200ff0577ac */ /* 0x000e6e0008000800 */
[----:B------:R-:W0:Y:S02]  /*0040*/  LDC R0, c[0x0][0x360] ;  /* 0x0000d800ff007b82 */ /* 0x000e240000000800 */
[----:B0-----:R-:W-:Y:S01]  /*0050*/  IMAD R0, R0, UR4, R3 ;  /* 0x0000000400007c24 */ /* 0x001fe2000f8e0203 */
[----:B-1----:R-:W-:-:S04]  /*0060*/  USHF.R.S32.HI UR4, URZ, 0x1f, UR5 ;  /* 0x0000001fff047899 */ /* 0x002fc80008011405 */
[----:B------:R-:W-:-:S04]  /*0070*/  ISETP.GE.U32.AND P0, PT, R0, UR5, PT ;  /* 0x0000000500007c0c */ /* 0x000fc8000bf06070 */
[----:B------:R-:W-:-:S13]  /*0080*/  ISETP.GE.U32.AND.EX P0, PT, RZ, UR4, PT, P0 ;  /* 0x00000004ff007c0c */ /* 0x000fda000bf06100 */
[----:B------:R-:W-:Y:S05]  /*0090*/  @P0 EXIT ;  /* 0x000000000000094d */ /* 0x000fea0003800000 */
[----:B------:R-:W0:Y:S01]  /*00a0*/  LDCU.128 UR8, c[0x0][0x380] ;  /* 0x00007000ff0877ac */ /* 0x000e220008000c00 */
[----:B------:R-:W-:Y:S01]  /*00b0*/  IMAD.SHL.U32 R4, R0, 0x4, RZ ;  /* 0x0000000400047824 */ /* 0x000fe200078e00ff */
[----:B------:R-:W-:Y:S01]  /*00c0*/  SHF.R.U32.HI R0, RZ, 0x1e, R0 ;  /* 0x0000001eff007819 */ /* 0x000fe20000011600 */
[----:B------:R-:W1:Y:S03]  /*00d0*/  LDCU.64 UR4, c[0x0][0x358] ;  /* 0x00006b00ff0477ac */ /* 0x000e660008000a00 */
[----:B0-----:R-:W-:-:S04]  /*00e0*/  IADD3 R2, P0, PT, R4, UR8, RZ ;  /* 0x0000000804027c10 */ /* 0x001fc8000ff1e0ff */
[----:B------:R-:W-:-:S05]  /*00f0*/  IADD3.X R3, PT, PT, R0, UR9, RZ, P0, !PT ;  /* 0x0000000900037c10 */ /* 0x000fca00087fe4ff */
[----:B-1----:R-:W2:Y:S01]  /*0100*/  LDG.E R7, desc[UR4][R2.64] ;  /* 0x0000000402077981 */ /* 0x002ea2000c1e1900 */
[----:B------:R-:W-:-:S04]  /*0110*/  IADD3 R4, P1, PT, R4, UR10, RZ ;  /* 0x0000000a04047c10 */ /* 0x000fc8000ff3e0ff */
[----:B------:R-:W-:Y:S02]  /*0120*/  IADD3.X R5, PT, PT, R0, UR11, RZ, P1, !PT ;  /* 0x0000000b00057c10 */ /* 0x000fe40008ffe4ff */
[----:B--2---:R-:W-:-:S13]  /*0130*/  FSETP.GT.AND P0, PT, R7, RZ, PT ;  /* 0x000000ff0700720b */ /* 0x004fda0003f04000 */
[----:B------:R-:W-:-:S05]  /*0140*/  @!P0 FMUL R7, RZ, R7 ;  /* 0x00000007ff078220 */ /* 0x000fca0000400000 */
[----:B------:R-:W-:Y:S01]  /*0150*/  STG.E desc[UR4][R4.64], R7 ;  /* 0x0000000704007986 */ /* 0x000fe2000c101904 */
[----:B------:R-:W-:Y:S05]  /*0160*/  EXIT ;  /* 0x000000000000794d */ /* 0x000fea0003800000 */
.L_x_0:
[----:B------:R-:W-:-:S00]  /*0170*/  BRA `(.L_x_0) ;  /* 0xfffffffc00fc7947 */ /* 0x000fc0000383ffff */
[----:B------:R-:W-:-:S00]  /*0180*/  NOP ;  /* 0x0000000000007918 */ /* 0x000fc00000000000 */
[----:B------:R-:W-:-:S00]  /*0190*/  NOP ;  /* 0x0000000000007918 */ /* 0x000fc00000000000 */
[----:B------:R-:W-:-:S00]  /*01a0*/  NOP ;  /* 0x0000000000007918 */ /* 0x000fc00000000000 */
[----:B------:R-:W-:-:S00]  /*01b0*/  NOP ;  /* 0x0000000000007918 */ /* 0x000fc00000000000 */
[----:B------:R-:W-:-:S00]  /*01c0*/  NOP ;  /* 0x0000000000007918 */ /* 0x000fc00000000000 */
[----:B------:R-:W-:-:S00]  /*01d0*/  NOP ;  /* 0x0000000000007918 */ /* 0x000fc00000000000 */
[----:B------:R-:W-:-:S00]  /*01e0*/  NOP ;  /* 0x0000000000007918 */ /* 0x000fc00000000000 */
[----:B------:R-:W-:-:S00]  /*01f0*/  NOP ;  /* 0x0000000000007918 */ /* 0x000fc00000000000 */
.L_x_1:


//--------------------- .nv.shared.reserved.0     --------------------------
	.section	.nv.shared.reserved.0,"aw",@nobits
	.weak		__nv_reservedSMEM_offset_0_alias
	.size		__nv_reservedSMEM_offset_0_alias, 0, 64
	.other		__nv_reservedSMEM_offset_0_alias,@"STO_CUDA_RESERVED_SHARED STV_DEFAULT"
__nv_reservedSMEM_offset_0_alias:
	.zero		0
	.zero		64


//--------------------- .nv.constant0._Z11relu_kernelPKfPfi --------------------------
	.section	.nv.constant0._Z11relu_kernelPKfPfi,"a",@progbits
	.sectionflags	@""
	.align	4
.nv.constant0._Z11relu_kernelPKfPfi:
	.zero		916


//--------------------- SYMBOLS --------------------------

	.type		.nv.reservedSmem.offset0,@object
	.size		.nv.reservedSmem.offset0,0x4
